//
// Generated by NVIDIA NVVM Compiler
//
// Compiler Build ID: CL-36424714
// Cuda compilation tools, release 13.0, V13.0.88
// Based on NVVM 20.0.0
//

.version 9.0
.target sm_100
.address_size 64

	// .globl	_Z13modify_blocksIfiEvPT_T0_S2_S2_S0_S2_

.visible .entry _Z13modify_blocksIfiEvPT_T0_S2_S2_S0_S2_(
	.param .u64 .ptr .align 1 _Z13modify_blocksIfiEvPT_T0_S2_S2_S0_S2__param_0,
	.param .u32 _Z13modify_blocksIfiEvPT_T0_S2_S2_S0_S2__param_1,
	.param .u32 _Z13modify_blocksIfiEvPT_T0_S2_S2_S0_S2__param_2,
	.param .u32 _Z13modify_blocksIfiEvPT_T0_S2_S2_S0_S2__param_3,
	.param .f32 _Z13modify_blocksIfiEvPT_T0_S2_S2_S0_S2__param_4,
	.param .u32 _Z13modify_blocksIfiEvPT_T0_S2_S2_S0_S2__param_5
)
{
	.reg .pred 	%p<13>;
	.reg .b32 	%r<41>;
	.reg .b32 	%f<62>;
	.reg .b64 	%rd<12>;

	ld.param.u64 	%rd3, [_Z13modify_blocksIfiEvPT_T0_S2_S2_S0_S2__param_0];
	ld.param.u32 	%r28, [_Z13modify_blocksIfiEvPT_T0_S2_S2_S0_S2__param_1];
	ld.param.u32 	%r25, [_Z13modify_blocksIfiEvPT_T0_S2_S2_S0_S2__param_2];
	ld.param.u32 	%r26, [_Z13modify_blocksIfiEvPT_T0_S2_S2_S0_S2__param_3];
	ld.param.f32 	%f2, [_Z13modify_blocksIfiEvPT_T0_S2_S2_S0_S2__param_4];
	ld.param.u32 	%r27, [_Z13modify_blocksIfiEvPT_T0_S2_S2_S0_S2__param_5];
	cvta.to.global.u64 	%rd1, %rd3;
	mov.u32 	%r1, %ctaid.x;
	mov.u32 	%r2, %tid.x;
	setp.ge.s32 	%p1, %r1, %r28;
	setp.ge.s32 	%p2, %r2, %r26;
	or.pred  	%p3, %p1, %p2;
	@%p3 bra 	$L__BB0_14;
	mul.lo.s32 	%r3, %r26, %r1;
	mul.lo.s32 	%r29, %r27, %r2;
	cvt.rn.f32.s32 	%f3, %r29;
	add.f32 	%f1, %f2, %f3;
	setp.lt.s32 	%p4, %r25, 1;
	@%p4 bra 	$L__BB0_14;
	add.s32 	%r31, %r3, %r2;
	mul.lo.s32 	%r4, %r31, %r25;
	and.b32  	%r5, %r25, 15;
	setp.lt.u32 	%p5, %r25, 16;
	mov.b32 	%r37, 0;
	@%p5 bra 	$L__BB0_5;
	and.b32  	%r37, %r25, 2147483632;
	neg.s32 	%r35, %r37;
	add.s64 	%rd2, %rd1, 32;
	mov.u32 	%r34, %r4;
$L__BB0_4:
	.pragma "nounroll";
	mul.wide.s32 	%rd4, %r34, 4;
	add.s64 	%rd5, %rd2, %rd4;
	ld.global.f32 	%f4, [%rd5+-32];
	add.f32 	%f5, %f1, %f4;
	st.global.f32 	[%rd5+-32], %f5;
	ld.global.f32 	%f6, [%rd5+-28];
	add.f32 	%f7, %f1, %f6;
	st.global.f32 	[%rd5+-28], %f7;
	ld.global.f32 	%f8, [%rd5+-24];
	add.f32 	%f9, %f1, %f8;
	st.global.f32 	[%rd5+-24], %f9;
	ld.global.f32 	%f10, [%rd5+-20];
	add.f32 	%f11, %f1, %f10;
	st.global.f32 	[%rd5+-20], %f11;
	ld.global.f32 	%f12, [%rd5+-16];
	add.f32 	%f13, %f1, %f12;
	st.global.f32 	[%rd5+-16], %f13;
	ld.global.f32 	%f14, [%rd5+-12];
	add.f32 	%f15, %f1, %f14;
	st.global.f32 	[%rd5+-12], %f15;
	ld.global.f32 	%f16, [%rd5+-8];
	add.f32 	%f17, %f1, %f16;
	st.global.f32 	[%rd5+-8], %f17;
	ld.global.f32 	%f18, [%rd5+-4];
	add.f32 	%f19, %f1, %f18;
	st.global.f32 	[%rd5+-4], %f19;
	ld.global.f32 	%f20, [%rd5];
	add.f32 	%f21, %f1, %f20;
	st.global.f32 	[%rd5], %f21;
	ld.global.f32 	%f22, [%rd5+4];
	add.f32 	%f23, %f1, %f22;
	st.global.f32 	[%rd5+4], %f23;
	ld.global.f32 	%f24, [%rd5+8];
	add.f32 	%f25, %f1, %f24;
	st.global.f32 	[%rd5+8], %f25;
	ld.global.f32 	%f26, [%rd5+12];
	add.f32 	%f27, %f1, %f26;
	st.global.f32 	[%rd5+12], %f27;
	ld.global.f32 	%f28, [%rd5+16];
	add.f32 	%f29, %f1, %f28;
	st.global.f32 	[%rd5+16], %f29;
	ld.global.f32 	%f30, [%rd5+20];
	add.f32 	%f31, %f1, %f30;
	st.global.f32 	[%rd5+20], %f31;
	ld.global.f32 	%f32, [%rd5+24];
	add.f32 	%f33, %f1, %f32;
	st.global.f32 	[%rd5+24], %f33;
	ld.global.f32 	%f34, [%rd5+28];
	add.f32 	%f35, %f1, %f34;
	st.global.f32 	[%rd5+28], %f35;
	add.s32 	%r35, %r35, 16;
	add.s32 	%r34, %r34, 16;
	setp.ne.s32 	%p6, %r35, 0;
	@%p6 bra 	$L__BB0_4;
$L__BB0_5:
	setp.eq.s32 	%p7, %r5, 0;
	@%p7 bra 	$L__BB0_14;
	and.b32  	%r13, %r25, 7;
	setp.lt.u32 	%p8, %r5, 8;
	@%p8 bra 	$L__BB0_8;
	add.s32 	%r32, %r4, %r37;
	mul.wide.s32 	%rd6, %r32, 4;
	add.s64 	%rd7, %rd1, %rd6;
	ld.global.f32 	%f36, [%rd7];
	add.f32 	%f37, %f1, %f36;
	st.global.f32 	[%rd7], %f37;
	ld.global.f32 	%f38, [%rd7+4];
	add.f32 	%f39, %f1, %f38;
	st.global.f32 	[%rd7+4], %f39;
	ld.global.f32 	%f40, [%rd7+8];
	add.f32 	%f41, %f1, %f40;
	st.global.f32 	[%rd7+8], %f41;
	ld.global.f32 	%f42, [%rd7+12];
	add.f32 	%f43, %f1, %f42;
	st.global.f32 	[%rd7+12], %f43;
	ld.global.f32 	%f44, [%rd7+16];
	add.f32 	%f45, %f1, %f44;
	st.global.f32 	[%rd7+16], %f45;
	ld.global.f32 	%f46, [%rd7+20];
	add.f32 	%f47, %f1, %f46;
	st.global.f32 	[%rd7+20], %f47;
	ld.global.f32 	%f48, [%rd7+24];
	add.f32 	%f49, %f1, %f48;
	st.global.f32 	[%rd7+24], %f49;
	ld.global.f32 	%f50, [%rd7+28];
	add.f32 	%f51, %f1, %f50;
	st.global.f32 	[%rd7+28], %f51;
	add.s32 	%r37, %r37, 8;
$L__BB0_8:
	setp.eq.s32 	%p9, %r13, 0;
	@%p9 bra 	$L__BB0_14;
	and.b32  	%r16, %r25, 3;
	setp.lt.u32 	%p10, %r13, 4;
	@%p10 bra 	$L__BB0_11;
	add.s32 	%r33, %r4, %r37;
	mul.wide.s32 	%rd8, %r33, 4;
	add.s64 	%rd9, %rd1, %rd8;
	ld.global.f32 	%f52, [%rd9];
	add.f32 	%f53, %f1, %f52;
	st.global.f32 	[%rd9], %f53;
	ld.global.f32 	%f54, [%rd9+4];
	add.f32 	%f55, %f1, %f54;
	st.global.f32 	[%rd9+4], %f55;
	ld.global.f32 	%f56, [%rd9+8];
	add.f32 	%f57, %f1, %f56;
	st.global.f32 	[%rd9+8], %f57;
	ld.global.f32 	%f58, [%rd9+12];
	add.f32 	%f59, %f1, %f58;
	st.global.f32 	[%rd9+12], %f59;
	add.s32 	%r37, %r37, 4;
$L__BB0_11:
	setp.eq.s32 	%p11, %r16, 0;
	@%p11 bra 	$L__BB0_14;
	add.s32 	%r40, %r37, %r4;
	neg.s32 	%r39, %r16;
$L__BB0_13:
	.pragma "nounroll";
	mul.wide.s32 	%rd10, %r40, 4;
	add.s64 	%rd11, %rd1, %rd10;
	ld.global.f32 	%f60, [%rd11];
	add.f32 	%f61, %f1, %f60;
	st.global.f32 	[%rd11], %f61;
	add.s32 	%r40, %r40, 1;
	add.s32 	%r39, %r39, 1;
	setp.ne.s32 	%p12, %r39, 0;
	@%p12 bra 	$L__BB0_13;
$L__BB0_14:
	ret;

}


// ===== COMPILED SASS (sm_100) =====

	.target	sm_100

	.elftype	@"ET_EXEC"


//--------------------- .note.nv.tkinfo           --------------------------
	.section	.note.nv.tkinfo,"",@"SHT_NOTE"
	.sectionflags	@"SHF_NOTE_NV_TKINFO"
	.tkinfo
        /*0018*/ 	.word	0x00000002
        /*0030*/ 	.string	""
        /*0030*/ 	.string	"ptxas"
        /*0030*/ 	.string	"Cuda compilation tools, release 13.0, V13.0.88"
        /*0030*/ 	.string	"Build cuda_13.0.r13.0/compiler.36424714_0"
        /*0030*/ 	.string	"-arch sm_100 -m 64 "



//--------------------- .note.nv.cuinfo           --------------------------
	.section	.note.nv.cuinfo,"",@"SHT_NOTE"
	.sectionflags	@"SHF_NOTE_NV_CUINFO"
        /*0018*/ 	.short	0x0002
        /*001a*/ 	.short	0x0064
        /*001c*/ 	.short	0x0082
	.zero		2


//--------------------- .nv.info                  --------------------------
	.section	.nv.info,"",@"SHT_CUDA_INFO"
	.align	4


	//----- nvinfo : EIATTR_REGCOUNT
	.align		4
        /*0000*/ 	.byte	0x04, 0x2f
        /*0002*/ 	.short	(.L_1 - .L_0)
	.align		4
.L_0:
        /*0004*/ 	.word	index@(_Z13modify_blocksIfiEvPT_T0_S2_S2_S0_S2_)
        /*0008*/ 	.word	0x00000020


	//----- nvinfo : EIATTR_FRAME_SIZE
	.align		4
.L_1:
        /*000c*/ 	.byte	0x04, 0x11
        /*000e*/ 	.short	(.L_3 - .L_2)
	.align		4
.L_2:
        /*0010*/ 	.word	index@(_Z13modify_blocksIfiEvPT_T0_S2_S2_S0_S2_)
        /*0014*/ 	.word	0x00000000


	//----- nvinfo : EIATTR_MIN_STACK_SIZE
	.align		4
.L_3:
        /*0018*/ 	.byte	0x04, 0x12
        /*001a*/ 	.short	(.L_5 - .L_4)
	.align		4
.L_4:
        /*001c*/ 	.word	index@(_Z13modify_blocksIfiEvPT_T0_S2_S2_S0_S2_)
        /*0020*/ 	.word	0x00000000
.L_5:


//--------------------- .nv.compat                --------------------------
	.section	.nv.compat,"",@"SHT_CUDA_COMPAT_INFO"
	.align	4
        /*0000*/ 	.byte	0x02, 0x09, 0x00, 0x00, 0x02, 0x02, 0x01, 0x00, 0x02, 0x05, 0x05, 0x00, 0x03, 0x07, 0x01, 0x01
        /*0010*/ 	.byte	0x02, 0x03, 0x00, 0x00, 0x02, 0x06, 0x01, 0x00, 0x04, 0x0b, 0x08, 0x00, 0x09, 0x00, 0x00, 0x00
        /*0020*/ 	.byte	0x00, 0x00, 0x00, 0x00


//--------------------- .nv.info._Z13modify_blocksIfiEvPT_T0_S2_S2_S0_S2_ --------------------------
	.section	.nv.info._Z13modify_blocksIfiEvPT_T0_S2_S2_S0_S2_,"",@"SHT_CUDA_INFO"
	.sectionflags	@""
	.align	4


	//----- nvinfo : EIATTR_CUDA_API_VERSION
	.align		4
        /*0000*/ 	.byte	0x04, 0x37
        /*0002*/ 	.short	(.L_7 - .L_6)
.L_6:
        /*0004*/ 	.word	0x00000082


	//----- nvinfo : EIATTR_KPARAM_INFO
	.align		4
.L_7:
        /*0008*/ 	.byte	0x04, 0x17
        /*000a*/ 	.short	(.L_9 - .L_8)
.L_8:
        /*000c*/ 	.word	0x00000000
        /*0010*/ 	.short	0x0005
        /*0012*/ 	.short	0x0018
        /*0014*/ 	.byte	0x00, 0xf0, 0x11, 0x00


	//----- nvinfo : EIATTR_KPARAM_INFO
	.align		4
.L_9:
        /*0018*/ 	.byte	0x04, 0x17
        /*001a*/ 	.short	(.L_11 - .L_10)
.L_10:
        /*001c*/ 	.word	0x00000000
        /*0020*/ 	.short	0x0004
        /*0022*/ 	.short	0x0014
        /*0024*/ 	.byte	0x00, 0xf0, 0x11, 0x00


	//----- nvinfo : EIATTR_KPARAM_INFO
	.align		4
.L_11:
        /*0028*/ 	.byte	0x04, 0x17
        /*002a*/ 	.short	(.L_13 - .L_12)
.L_12:
        /*002c*/ 	.word	0x00000000
        /*0030*/ 	.short	0x0003
        /*0032*/ 	.short	0x0010
        /*0034*/ 	.byte	0x00, 0xf0, 0x11, 0x00


	//----- nvinfo : EIATTR_KPARAM_INFO
	.align		4
.L_13:
        /*0038*/ 	.byte	0x04, 0x17
        /*003a*/ 	.short	(.L_15 - .L_14)
.L_14:
        /*003c*/ 	.word	0x00000000
        /*0040*/ 	.short	0x0002
        /*0042*/ 	.short	0x000c
        /*0044*/ 	.byte	0x00, 0xf0, 0x11, 0x00


	//----- nvinfo : EIATTR_KPARAM_INFO
	.align		4
.L_15:
        /*0048*/ 	.byte	0x04, 0x17
        /*004a*/ 	.short	(.L_17 - .L_16)
.L_16:
        /*004c*/ 	.word	0x00000000
        /*0050*/ 	.short	0x0001
        /*0052*/ 	.short	0x0008
        /*0054*/ 	.byte	0x00, 0xf0, 0x11, 0x00


	//----- nvinfo : EIATTR_KPARAM_INFO
	.align		4
.L_17:
        /*0058*/ 	.byte	0x04, 0x17
        /*005a*/ 	.short	(.L_19 - .L_18)
.L_18:
        /*005c*/ 	.word	0x00000000
        /*0060*/ 	.short	0x0000
        /*0062*/ 	.short	0x0000
        /*0064*/ 	.byte	0x00, 0xf5, 0x21, 0x00


	//----- nvinfo : EIATTR_SPARSE_MMA_MASK
	.align		4
.L_19:
        /*0068*/ 	.byte	0x03, 0x50
        /*006a*/ 	.short	0x0000


	//----- nvinfo : EIATTR_MAXREG_COUNT
	.align		4
        /*006c*/ 	.byte	0x03, 0x1b
        /*006e*/ 	.short	0x00ff


	//----- nvinfo : EIATTR_MERCURY_ISA_VERSION
	.align		4
        /*0070*/ 	.byte	0x03, 0x5f
        /*0072*/ 	.short	0x0101


	//----- nvinfo : EIATTR_VRC_CTA_INIT_COUNT
	.align		4
        /*0074*/ 	.byte	0x02, 0x4a
	.zero		1
	.zero		1


	//----- nvinfo : EIATTR_EXIT_INSTR_OFFSETS
	.align		4
        /*0078*/ 	.byte	0x04, 0x1c
        /*007a*/ 	.short	(.L_21 - .L_20)


	//   ....[0]....
.L_20:
        /*007c*/ 	.word	0x00000070


	//   ....[1]....
        /*0080*/ 	.word	0x000000f0


	//   ....[2]....
        /*0084*/ 	.word	0x00000550


	//   ....[3]....
        /*0088*/ 	.word	0x00000760


	//   ....[4]....
        /*008c*/ 	.word	0x000008b0


	//   ....[5]....
        /*0090*/ 	.word	0x00000970


	//----- nvinfo : EIATTR_CBANK_PARAM_SIZE
	.align		4
.L_21:
        /*0094*/ 	.byte	0x03, 0x19
        /*0096*/ 	.short	0x001c


	//----- nvinfo : EIATTR_PARAM_CBANK
	.align		4
        /*0098*/ 	.byte	0x04, 0x0a
        /*009a*/ 	.short	(.L_23 - .L_22)
	.align		4
.L_22:
        /*009c*/ 	.word	index@(.nv.constant0._Z13modify_blocksIfiEvPT_T0_S2_S2_S0_S2_)
        /*00a0*/ 	.short	0x0380
        /*00a2*/ 	.short	0x001c


	//----- nvinfo : EIATTR_SW_WAR
	.align		4
.L_23:
        /*00a4*/ 	.byte	0x04, 0x36
        /*00a6*/ 	.short	(.L_25 - .L_24)
.L_24:
        /*00a8*/ 	.word	0x00000008
.L_25:


//--------------------- .nv.callgraph             --------------------------
	.section	.nv.callgraph,"",@"SHT_CUDA_CALLGRAPH"
	.align	4
	.sectionentsize	8
	.align		4
        /*0000*/ 	.word	0x00000000
	.align		4
        /*0004*/ 	.word	0xffffffff
	.align		4
        /*0008*/ 	.word	0x00000000
	.align		4
        /*000c*/ 	.word	0xfffffffe
	.align		4
        /*0010*/ 	.word	0x00000000
	.align		4
        /*0014*/ 	.word	0xfffffffd
	.align		4
        /*0018*/ 	.word	0x00000000
	.align		4
        /*001c*/ 	.word	0xfffffffc


//--------------------- .text._Z13modify_blocksIfiEvPT_T0_S2_S2_S0_S2_ --------------------------
	.section	.text._Z13modify_blocksIfiEvPT_T0_S2_S2_S0_S2_,"ax",@progbits
	.align	128
        .global         _Z13modify_blocksIfiEvPT_T0_S2_S2_S0_S2_
        .type           _Z13modify_blocksIfiEvPT_T0_S2_S2_S0_S2_,@function
        .size           _Z13modify_blocksIfiEvPT_T0_S2_S2_S0_S2_,(.L_x_6 - _Z13modify_blocksIfiEvPT_T0_S2_S2_S0_S2_)
        .other          _Z13modify_blocksIfiEvPT_T0_S2_S2_S0_S2_,@"STO_CUDA_ENTRY STV_DEFAULT"
_Z13modify_blocksIfiEvPT_T0_S2_S2_S0_S2_:
.text._Z13modify_blocksIfiEvPT_T0_S2_S2_S0_S2_:
[----:B------:R-:W-:Y:S01]  /*0000*/  LDC R1, c[0x0][0x37c] ;  /* 0x0000df00ff017b82 */ /* 0x000fe20000000800 */
[----:B------:R-:W0:Y:S07]  /*0010*/  S2R R3, SR_TID.X ;  /* 0x0000000000037919 */ /* 0x000e2e0000002100 */
[----:B------:R-:W0:Y:S08]  /*0020*/  LDC R2, c[0x0][0x390] ;  /* 0x0000e400ff027b82 */ /* 0x000e300000000800 */
[----:B------:R-:W1:Y:S08]  /*0030*/  S2UR UR4, SR_CTAID.X ;  /* 0x00000000000479c3 */ /* 0x000e700000002500 */
[----:B------:R-:W1:Y:S01]  /*0040*/  LDC R0, c[0x0][0x388] ;  /* 0x0000e200ff007b82 */ /* 0x000e620000000800 */
[----:B0-----:R-:W-:-:S04]  /*0050*/  ISETP.GE.AND P0, PT, R3, R2, PT ;  /* 0x000000020300720c */ /* 0x001fc80003f06270 */
[----:B-1----:R-:W-:-:S13]  /*0060*/  ISETP.LE.OR P0, PT, R0, UR4, P0 ;  /* 0x0000000400007c0c */ /* 0x002fda0008703670 */
[----:B------:R-:W-:Y:S05]  /*0070*/  @P0 EXIT ;  /* 0x000000000000094d */ /* 0x000fea0003800000 */
[----:B------:R-:W0:Y:S01]  /*0080*/  LDC R6, c[0x0][0x38c] ;  /* 0x0000e300ff067b82 */ /* 0x000e220000000800 */
[----:B------:R-:W1:Y:S01]  /*0090*/  LDCU UR5, c[0x0][0x398] ;  /* 0x00007300ff0577ac */ /* 0x000e620008000800 */
[----:B------:R-:W2:Y:S01]  /*00a0*/  LDCU UR6, c[0x0][0x394] ;  /* 0x00007280ff0677ac */ /* 0x000ea20008000800 */
[----:B-1----:R-:W-:Y:S01]  /*00b0*/  IMAD R0, R3, UR5, RZ ;  /* 0x0000000503007c24 */ /* 0x002fe2000f8e02ff */
[----:B0-----:R-:W-:-:S04]  /*00c0*/  ISETP.GE.AND P0, PT, R6, 0x1, PT ;  /* 0x000000010600780c */ /* 0x001fc80003f06270 */
[----:B------:R-:W-:-:S05]  /*00d0*/  I2FP.F32.S32 R0, R0 ;  /* 0x0000000000007245 */ /* 0x000fca0000201400 */
[----:B--2---:R-:W-:-:S04]  /*00e0*/  FADD R0, R0, UR6 ;  /* 0x0000000600007e21 */ /* 0x004fc80008000000 */
[----:B------:R-:W-:Y:S05]  /*00f0*/  @!P0 EXIT ;  /* 0x000000000000894d */ /* 0x000fea0003800000 */
[----:B------:R-:W-:Y:S01]  /*0100*/  ISETP.GE.U32.AND P1, PT, R6, 0x10, PT ;  /* 0x000000100600780c */ /* 0x000fe20003f26070 */
[----:B------:R-:W-:Y:S01]  /*0110*/  IMAD R3, R2, UR4, R3 ;  /* 0x0000000402037c24 */ /* 0x000fe2000f8e0203 */
[----:B------:R-:W-:Y:S01]  /*0120*/  LOP3.LUT R16, R6, 0xf, RZ, 0xc0, !PT ;  /* 0x0000000f06107812 */ /* 0x000fe200078ec0ff */
[----:B------:R-:W0:Y:S01]  /*0130*/  LDCU.64 UR6, c[0x0][0x358] ;  /* 0x00006b00ff0677ac */ /* 0x000e220008000a00 */
[----:B------:R-:W-:Y:S02]  /*0140*/  HFMA2 R5, -RZ, RZ, 0, 0 ;  /* 0x00000000ff057431 */ /* 0x000fe400000001ff */
[----:B------:R-:W-:Y:S01]  /*0150*/  IMAD R4, R3, R6, RZ ;  /* 0x0000000603047224 */ /* 0x000fe200078e02ff */
[----:B------:R-:W-:-:S06]  /*0160*/  ISETP.NE.AND P0, PT, R16, RZ, PT ;  /* 0x000000ff1000720c */ /* 0x000fcc0003f05270 */
[----:B------:R-:W-:Y:S07]  /*0170*/  @!P1 BRA `(.L_x_0) ;  /* 0x0000000000f49947 */ /* 0x000fee0003800000 */
[----:B------:R-:W1:Y:S01]  /*0180*/  LDCU.64 UR4, c[0x0][0x380] ;  /* 0x00007000ff0477ac */ /* 0x000e620008000a00 */
[----:B------:R-:W-:Y:S02]  /*0190*/  LOP3.LUT R5, R6, 0x7ffffff0, RZ, 0xc0, !PT ;  /* 0x7ffffff006057812 */ /* 0x000fe400078ec0ff */
[----:B------:R-:W-:Y:S02]  /*01a0*/  MOV R7, R4 ;  /* 0x0000000400077202 */ /* 0x000fe40000000f00 */
[----:B------:R-:W-:Y:S01]  /*01b0*/  IADD3 R8, PT, PT, -R5, RZ, RZ ;  /* 0x000000ff05087210 */ /* 0x000fe20007ffe1ff */
[----:B-1----:R-:W-:-:S04]  /*01c0*/  UIADD3 UR4, UP0, UPT, UR4, 0x20, URZ ;  /* 0x0000002004047890 */ /* 0x002fc8000ff1e0ff */
[----:B------:R-:W-:-:S12]  /*01d0*/  UIADD3.X UR5, UPT, UPT, URZ, UR5, URZ, UP0, !UPT ;  /* 0x00000005ff057290 */ /* 0x000fd800087fe4ff */
.L_x_1:
[----:B-1----:R-:W-:Y:S02]  /*01e0*/  MOV R2, UR4 ;  /* 0x0000000400027c02 */ /* 0x002fe40008000f00 */
[----:B------:R-:W-:-:S03]  /*01f0*/  MOV R3, UR5 ;  /* 0x0000000500037c02 */ /* 0x000fc60008000f00 */
[----:B------:R-:W-:-:S05]  /*0200*/  IMAD.WIDE R2, R7, 0x4, R2 ;  /* 0x0000000407027825 */ /* 0x000fca00078e0202 */
[----:B0-----:R-:W2:Y:S04]  /*0210*/  LDG.E R10, desc[UR6][R2.64+-0x20] ;  /* 0xffffe006020a7981 */ /* 0x001ea8000c1e1900 */
[----:B------:R-:W3:Y:S04]  /*0220*/  LDG.E R12, desc[UR6][R2.64+-0x1c] ;  /* 0xffffe406020c7981 */ /* 0x000ee8000c1e1900 */
[----:B------:R-:W4:Y:S04]  /*0230*/  LDG.E R14, desc[UR6][R2.64+-0x18] ;  /* 0xffffe806020e7981 */ /* 0x000f28000c1e1900 */
[----:B------:R-:W5:Y:S04]  /*0240*/  LDG.E R18, desc[UR6][R2.64+-0x14] ;  /* 0xffffec0602127981 */ /* 0x000f68000c1e1900 */
        /* <DEDUP_REMOVED lines=11> */
[----:B------:R-:W5:Y:S01]  /*0300*/  LDG.E R11, desc[UR6][R2.64+0x1c] ;  /* 0x00001c06020b7981 */ /* 0x000f62000c1e1900 */
[----:B------:R-:W-:-:S02]  /*0310*/  IADD3 R8, PT, PT, R8, 0x10, RZ ;  /* 0x0000001008087810 */ /* 0x000fc40007ffe0ff */
[----:B------:R-:W-:Y:S02]  /*0320*/  IADD3 R7, PT, PT, R7, 0x10, RZ ;  /* 0x0000001007077810 */ /* 0x000fe40007ffe0ff */
[----:B------:R-:W-:Y:S01]  /*0330*/  ISETP.NE.AND P1, PT, R8, RZ, PT ;  /* 0x000000ff0800720c */ /* 0x000fe20003f25270 */
[C---:B--2---:R-:W-:Y:S01]  /*0340*/  FADD R10, R0.reuse, R10 ;  /* 0x0000000a000a7221 */ /* 0x044fe20000000000 */
[----:B---3--:R-:W-:-:S04]  /*0350*/  FADD R12, R0, R12 ;  /* 0x0000000c000c7221 */ /* 0x008fc80000000000 */
[----:B------:R1:W-:Y:S01]  /*0360*/  STG.E desc[UR6][R2.64+-0x20], R10 ;  /* 0xffffe00a02007986 */ /* 0x0003e2000c101906 */
[----:B----4-:R-:W-:-:S03]  /*0370*/  FADD R14, R0, R14 ;  /* 0x0000000e000e7221 */ /* 0x010fc60000000000 */
[----:B------:R1:W-:Y:S01]  /*0380*/  STG.E desc[UR6][R2.64+-0x1c], R12 ;  /* 0xffffe40c02007986 */ /* 0x0003e2000c101906 */
[----:B-----5:R-:W-:-:S03]  /*0390*/  FADD R18, R0, R18 ;  /* 0x0000001200127221 */ /* 0x020fc60000000000 */
[----:B------:R1:W-:Y:S01]  /*03a0*/  STG.E desc[UR6][R2.64+-0x18], R14 ;  /* 0xffffe80e02007986 */ /* 0x0003e2000c101906 */
[----:B------:R-:W-:-:S03]  /*03b0*/  FADD R20, R0, R20 ;  /* 0x0000001400147221 */ /* 0x000fc60000000000 */
        /* <DEDUP_REMOVED lines=22> */
[----:B------:R1:W-:Y:S04]  /*0520*/  STG.E desc[UR6][R2.64+0x18], R13 ;  /* 0x0000180d02007986 */ /* 0x0003e8000c101906 */
[----:B------:R1:W-:Y:S01]  /*0530*/  STG.E desc[UR6][R2.64+0x1c], R11 ;  /* 0x00001c0b02007986 */ /* 0x0003e2000c101906 */
[----:B------:R-:W-:Y:S05]  /*0540*/  @P1 BRA `(.L_x_1) ;  /* 0xfffffffc00241947 */ /* 0x000fea000383ffff */
.L_x_0:
[----:B0-----:R-:W-:Y:S05]  /*0550*/  @!P0 EXIT ;  /* 0x000000000000894d */ /* 0x001fea0003800000 */
[----:B------:R-:W-:Y:S02]  /*0560*/  ISETP.GE.U32.AND P0, PT, R16, 0x8, PT ;  /* 0x000000081000780c */ /* 0x000fe40003f06070 */
[----:B-1----:R-:W-:-:S04]  /*0570*/  LOP3.LUT R10, R6, 0x7, RZ, 0xc0, !PT ;  /* 0x00000007060a7812 */ /* 0x002fc800078ec0ff */
[----:B------:R-:W-:-:S07]  /*0580*/  ISETP.NE.AND P1, PT, R10, RZ, PT ;  /* 0x000000ff0a00720c */ /* 0x000fce0003f25270 */
[----:B------:R-:W-:Y:S06]  /*0590*/  @!P0 BRA `(.L_x_2) ;  /* 0x0000000000708947 */ /* 0x000fec0003800000 */
[----:B------:R-:W0:Y:S01]  /*05a0*/  LDC.64 R2, c[0x0][0x380] ;  /* 0x0000e000ff027b82 */ /* 0x000e220000000a00 */
[----:B------:R-:W-:-:S05]  /*05b0*/  IADD3 R7, PT, PT, R4, R5, RZ ;  /* 0x0000000504077210 */ /* 0x000fca0007ffe0ff */
[----:B0-----:R-:W-:-:S05]  /*05c0*/  IMAD.WIDE R2, R7, 0x4, R2 ;  /* 0x0000000407027825 */ /* 0x001fca00078e0202 */
[----:B------:R-:W2:Y:S04]  /*05d0*/  LDG.E R7, desc[UR6][R2.64] ;  /* 0x0000000602077981 */ /* 0x000ea8000c1e1900 */
[----:B------:R-:W3:Y:S04]  /*05e0*/  LDG.E R9, desc[UR6][R2.64+0x4] ;  /* 0x0000040602097981 */ /* 0x000ee8000c1e1900 */
[----:B------:R-:W4:Y:S04]  /*05f0*/  LDG.E R11, desc[UR6][R2.64+0x8] ;  /* 0x00000806020b7981 */ /* 0x000f28000c1e1900 */
[----:B------:R-:W5:Y:S04]  /*0600*/  LDG.E R13, desc[UR6][R2.64+0xc] ;  /* 0x00000c06020d7981 */ /* 0x000f68000c1e1900 */
[----:B------:R-:W5:Y:S04]  /*0610*/  LDG.E R15, desc[UR6][R2.64+0x10] ;  /* 0x00001006020f7981 */ /* 0x000f68000c1e1900 */
[----:B------:R-:W5:Y:S04]  /*0620*/  LDG.E R17, desc[UR6][R2.64+0x14] ;  /* 0x0000140602117981 */ /* 0x000f68000c1e1900 */
[----:B------:R-:W5:Y:S04]  /*0630*/  LDG.E R19, desc[UR6][R2.64+0x18] ;  /* 0x0000180602137981 */ /* 0x000f68000c1e1900 */
[----:B------:R-:W5:Y:S01]  /*0640*/  LDG.E R21, desc[UR6][R2.64+0x1c] ;  /* 0x00001c0602157981 */ /* 0x000f62000c1e1900 */
[----:B------:R-:W-:Y:S01]  /*0650*/  IADD3 R5, PT, PT, R5, 0x8, RZ ;  /* 0x0000000805057810 */ /* 0x000fe20007ffe0ff */
        /* <DEDUP_REMOVED lines=15> */
[----:B------:R0:W-:Y:S02]  /*0750*/  STG.E desc[UR6][R2.64+0x1c], R21 ;  /* 0x00001c1502007986 */ /* 0x0001e4000c101906 */
.L_x_2:
[----:B------:R-:W-:Y:S05]  /*0760*/  @!P1 EXIT ;  /* 0x000000000000994d */ /* 0x000fea0003800000 */
[----:B------:R-:W-:Y:S02]  /*0770*/  ISETP.GE.U32.AND P0, PT, R10, 0x4, PT ;  /* 0x000000040a00780c */ /* 0x000fe40003f06070 */
[----:B------:R-:W-:-:S04]  /*0780*/  LOP3.LUT R8, R6, 0x3, RZ, 0xc0, !PT ;  /* 0x0000000306087812 */ /* 0x000fc800078ec0ff */
[----:B------:R-:W-:-:S07]  /*0790*/  ISETP.NE.AND P1, PT, R8, RZ, PT ;  /* 0x000000ff0800720c */ /* 0x000fce0003f25270 */
[----:B------:R-:W-:Y:S06]  /*07a0*/  @!P0 BRA `(.L_x_3) ;  /* 0x0000000000408947 */ /* 0x000fec0003800000 */
[----:B0-----:R-:W0:Y:S01]  /*07b0*/  LDC.64 R2, c[0x0][0x380] ;  /* 0x0000e000ff027b82 */ /* 0x001e220000000a00 */
[----:B------:R-:W-:-:S05]  /*07c0*/  IADD3 R7, PT, PT, R4, R5, RZ ;  /* 0x0000000504077210 */ /* 0x000fca0007ffe0ff */
[----:B0-----:R-:W-:-:S05]  /*07d0*/  IMAD.WIDE R2, R7, 0x4, R2 ;  /* 0x0000000407027825 */ /* 0x001fca00078e0202 */
[----:B------:R-:W2:Y:S04]  /*07e0*/  LDG.E R7, desc[UR6][R2.64] ;  /* 0x0000000602077981 */ /* 0x000ea8000c1e1900 */
[----:B------:R-:W3:Y:S04]  /*07f0*/  LDG.E R9, desc[UR6][R2.64+0x4] ;  /* 0x0000040602097981 */ /* 0x000ee8000c1e1900 */
[----:B------:R-:W4:Y:S04]  /*0800*/  LDG.E R11, desc[UR6][R2.64+0x8] ;  /* 0x00000806020b7981 */ /* 0x000f28000c1e1900 */
        /* <DEDUP_REMOVED lines=8> */
[----:B------:R1:W-:Y:S04]  /*0890*/  STG.E desc[UR6][R2.64+0x8], R11 ;  /* 0x0000080b02007986 */ /* 0x0003e8000c101906 */
[----:B------:R1:W-:Y:S02]  /*08a0*/  STG.E desc[UR6][R2.64+0xc], R13 ;  /* 0x00000c0d02007986 */ /* 0x0003e4000c101906 */
.L_x_3:
[----:B------:R-:W-:Y:S05]  /*08b0*/  @!P1 EXIT ;  /* 0x000000000000994d */ /* 0x000fea0003800000 */
[----:B01----:R-:W0:Y:S01]  /*08c0*/  LDC.64 R6, c[0x0][0x380] ;  /* 0x0000e000ff067b82 */ /* 0x003e220000000a00 */
[----:B------:R-:W-:Y:S02]  /*08d0*/  IADD3 R5, PT, PT, R4, R5, RZ ;  /* 0x0000000504057210 */ /* 0x000fe40007ffe0ff */
[----:B------:R-:W-:-:S07]  /*08e0*/  IADD3 R8, PT, PT, -R8, RZ, RZ ;  /* 0x000000ff08087210 */ /* 0x000fce0007ffe1ff */
.L_x_4:
[----:B01----:R-:W-:-:S05]  /*08f0*/  IMAD.WIDE R2, R5, 0x4, R6 ;  /* 0x0000000405027825 */ /* 0x003fca00078e0206 */
[----:B------:R-:W2:Y:S01]  /*0900*/  LDG.E R9, desc[UR6][R2.64] ;  /* 0x0000000602097981 */ /* 0x000ea2000c1e1900 */
[----:B------:R-:W-:Y:S02]  /*0910*/  IADD3 R8, PT, PT, R8, 0x1, RZ ;  /* 0x0000000108087810 */ /* 0x000fe40007ffe0ff */
[----:B------:R-:W-:Y:S02]  /*0920*/  IADD3 R5, PT, PT, R5, 0x1, RZ ;  /* 0x0000000105057810 */ /* 0x000fe40007ffe0ff */
[----:B------:R-:W-:Y:S01]  /*0930*/  ISETP.NE.AND P0, PT, R8, RZ, PT ;  /* 0x000000ff0800720c */ /* 0x000fe20003f05270 */
[----:B--2---:R-:W-:-:S05]  /*0940*/  FADD R9, R0, R9 ;  /* 0x0000000900097221 */ /* 0x004fca0000000000 */
[----:B------:R1:W-:Y:S07]  /*0950*/  STG.E desc[UR6][R2.64], R9 ;  /* 0x0000000902007986 */ /* 0x0003ee000c101906 */
[----:B------:R-:W-:Y:S05]  /*0960*/  @P0 BRA `(.L_x_4) ;  /* 0xfffffffc00e00947 */ /* 0x000fea000383ffff */
[----:B------:R-:W-:Y:S05]  /*0970*/  EXIT ;  /* 0x000000000000794d */ /* 0x000fea0003800000 */
.L_x_5:
[----:B------:R-:W-:-:S00]  /*0980*/  BRA `(.L_x_5) ;  /* 0xfffffffc00fc7947 */ /* 0x000fc0000383ffff */
[----:B------:R-:W-:-:S00]  /*0990*/  NOP ;  /* 0x0000000000007918 */ /* 0x000fc00000000000 */
        /* <DEDUP_REMOVED lines=14> */
.L_x_6:


//--------------------- .nv.shared.reserved.0     --------------------------
	.section	.nv.shared.reserved.0,"aw",@nobits
	.weak		__nv_reservedSMEM_offset_0_alias
	.size		__nv_reservedSMEM_offset_0_alias, 0, 64
	.other		__nv_reservedSMEM_offset_0_alias,@"STO_CUDA_RESERVED_SHARED STV_DEFAULT"
__nv_reservedSMEM_offset_0_alias:
	.zero		0
	.zero		64


//--------------------- .nv.constant0._Z13modify_blocksIfiEvPT_T0_S2_S2_S0_S2_ --------------------------
	.section	.nv.constant0._Z13modify_blocksIfiEvPT_T0_S2_S2_S0_S2_,"a",@progbits
	.sectionflags	@""
	.align	4
.nv.constant0._Z13modify_blocksIfiEvPT_T0_S2_S2_S0_S2_:
	.zero		924


//--------------------- SYMBOLS --------------------------

	.type		.nv.reservedSmem.offset0,@object
	.size		.nv.reservedSmem.offset0,0x4
